//
// Generated by NVIDIA NVVM Compiler
//
// Compiler Build ID: CL-36424714
// Cuda compilation tools, release 13.0, V13.0.88
// Based on NVVM 20.0.0
//

.version 9.0
.target sm_100
.address_size 64

	// .globl	_Z14fizzBuzzKernelPii

.visible .entry _Z14fizzBuzzKernelPii(
	.param .u64 .ptr .align 1 _Z14fizzBuzzKernelPii_param_0,
	.param .u32 _Z14fizzBuzzKernelPii_param_1
)
{
	.reg .pred 	%p<5>;
	.reg .b32 	%r<19>;
	.reg .b64 	%rd<11>;

	ld.param.u64 	%rd2, [_Z14fizzBuzzKernelPii_param_0];
	ld.param.u32 	%r3, [_Z14fizzBuzzKernelPii_param_1];
	cvta.to.global.u64 	%rd1, %rd2;
	mov.u32 	%r4, %ctaid.y;
	mov.u32 	%r5, %ntid.y;
	mov.u32 	%r6, %tid.y;
	mad.lo.s32 	%r7, %r4, %r5, %r6;
	mov.u32 	%r8, %ctaid.x;
	mov.u32 	%r9, %ntid.x;
	mov.u32 	%r10, %tid.x;
	mad.lo.s32 	%r11, %r8, %r9, %r10;
	mad.lo.s32 	%r1, %r3, %r7, %r11;
	add.s32 	%r2, %r1, 1;
	mul.lo.s32 	%r12, %r3, %r3;
	setp.ge.s32 	%p1, %r1, %r12;
	@%p1 bra 	$L__BB0_8;
	mad.lo.s32 	%r13, %r2, -286331153, 143165576;
	setp.gt.u32 	%p2, %r13, 286331152;
	@%p2 bra 	$L__BB0_3;
	mul.wide.s32 	%rd9, %r1, 4;
	add.s64 	%rd10, %rd1, %rd9;
	mov.b32 	%r18, 0;
	st.global.u32 	[%rd10], %r18;
	bra.uni 	$L__BB0_8;
$L__BB0_3:
	mad.lo.s32 	%r14, %r2, -1431655765, 715827882;
	setp.gt.u32 	%p3, %r14, 1431655764;
	@%p3 bra 	$L__BB0_5;
	mul.wide.s32 	%rd7, %r1, 4;
	add.s64 	%rd8, %rd1, %rd7;
	mov.b32 	%r17, 1;
	st.global.u32 	[%rd8], %r17;
	bra.uni 	$L__BB0_8;
$L__BB0_5:
	mad.lo.s32 	%r15, %r2, -858993459, 429496729;
	setp.gt.u32 	%p4, %r15, 858993458;
	@%p4 bra 	$L__BB0_7;
	mul.wide.s32 	%rd5, %r1, 4;
	add.s64 	%rd6, %rd1, %rd5;
	mov.b32 	%r16, 2;
	st.global.u32 	[%rd6], %r16;
	bra.uni 	$L__BB0_8;
$L__BB0_7:
	mul.wide.s32 	%rd3, %r1, 4;
	add.s64 	%rd4, %rd1, %rd3;
	st.global.u32 	[%rd4], %r2;
$L__BB0_8:
	ret;

}


// ===== COMPILED SASS (sm_100) =====

	.target	sm_100

	.elftype	@"ET_EXEC"


//--------------------- .note.nv.tkinfo           --------------------------
	.section	.note.nv.tkinfo,"",@"SHT_NOTE"
	.sectionflags	@"SHF_NOTE_NV_TKINFO"
	.tkinfo
        /*0018*/ 	.word	0x00000002
        /*0030*/ 	.string	""
        /*0030*/ 	.string	"ptxas"
        /*0030*/ 	.string	"Cuda compilation tools, release 13.0, V13.0.88"
        /*0030*/ 	.string	"Build cuda_13.0.r13.0/compiler.36424714_0"
        /*0030*/ 	.string	"-arch sm_100 -m 64 "



//--------------------- .note.nv.cuinfo           --------------------------
	.section	.note.nv.cuinfo,"",@"SHT_NOTE"
	.sectionflags	@"SHF_NOTE_NV_CUINFO"
        /*0018*/ 	.short	0x0002
        /*001a*/ 	.short	0x0064
        /*001c*/ 	.short	0x0082
	.zero		2


//--------------------- .nv.info                  --------------------------
	.section	.nv.info,"",@"SHT_CUDA_INFO"
	.align	4


	//----- nvinfo : EIATTR_REGCOUNT
	.align		4
        /*0000*/ 	.byte	0x04, 0x2f
        /*0002*/ 	.short	(.L_1 - .L_0)
	.align		4
.L_0:
        /*0004*/ 	.word	index@(_Z14fizzBuzzKernelPii)
        /*0008*/ 	.word	0x0000000c


	//----- nvinfo : EIATTR_FRAME_SIZE
	.align		4
.L_1:
        /*000c*/ 	.byte	0x04, 0x11
        /*000e*/ 	.short	(.L_3 - .L_2)
	.align		4
.L_2:
        /*0010*/ 	.word	index@(_Z14fizzBuzzKernelPii)
        /*0014*/ 	.word	0x00000000


	//----- nvinfo : EIATTR_MIN_STACK_SIZE
	.align		4
.L_3:
        /*0018*/ 	.byte	0x04, 0x12
        /*001a*/ 	.short	(.L_5 - .L_4)
	.align		4
.L_4:
        /*001c*/ 	.word	index@(_Z14fizzBuzzKernelPii)
        /*0020*/ 	.word	0x00000000
.L_5:


//--------------------- .nv.compat                --------------------------
	.section	.nv.compat,"",@"SHT_CUDA_COMPAT_INFO"
	.align	4
        /*0000*/ 	.byte	0x02, 0x09, 0x00, 0x00, 0x02, 0x02, 0x01, 0x00, 0x02, 0x05, 0x05, 0x00, 0x03, 0x07, 0x01, 0x01
        /*0010*/ 	.byte	0x02, 0x03, 0x00, 0x00, 0x02, 0x06, 0x01, 0x00, 0x04, 0x0b, 0x08, 0x00, 0x09, 0x00, 0x00, 0x00
        /*0020*/ 	.byte	0x00, 0x00, 0x00, 0x00


//--------------------- .nv.info._Z14fizzBuzzKernelPii --------------------------
	.section	.nv.info._Z14fizzBuzzKernelPii,"",@"SHT_CUDA_INFO"
	.sectionflags	@""
	.align	4


	//----- nvinfo : EIATTR_CUDA_API_VERSION
	.align		4
        /*0000*/ 	.byte	0x04, 0x37
        /*0002*/ 	.short	(.L_7 - .L_6)
.L_6:
        /*0004*/ 	.word	0x00000082


	//----- nvinfo : EIATTR_KPARAM_INFO
	.align		4
.L_7:
        /*0008*/ 	.byte	0x04, 0x17
        /*000a*/ 	.short	(.L_9 - .L_8)
.L_8:
        /*000c*/ 	.word	0x00000000
        /*0010*/ 	.short	0x0001
        /*0012*/ 	.short	0x0008
        /*0014*/ 	.byte	0x00, 0xf0, 0x11, 0x00


	//----- nvinfo : EIATTR_KPARAM_INFO
	.align		4
.L_9:
        /*0018*/ 	.byte	0x04, 0x17
        /*001a*/ 	.short	(.L_11 - .L_10)
.L_10:
        /*001c*/ 	.word	0x00000000
        /*0020*/ 	.short	0x0000
        /*0022*/ 	.short	0x0000
        /*0024*/ 	.byte	0x00, 0xf5, 0x21, 0x00


	//----- nvinfo : EIATTR_SPARSE_MMA_MASK
	.align		4
.L_11:
        /*0028*/ 	.byte	0x03, 0x50
        /*002a*/ 	.short	0x0000


	//----- nvinfo : EIATTR_MAXREG_COUNT
	.align		4
        /*002c*/ 	.byte	0x03, 0x1b
        /*002e*/ 	.short	0x00ff


	//----- nvinfo : EIATTR_MERCURY_ISA_VERSION
	.align		4
        /*0030*/ 	.byte	0x03, 0x5f
        /*0032*/ 	.short	0x0101


	//----- nvinfo : EIATTR_VRC_CTA_INIT_COUNT
	.align		4
        /*0034*/ 	.byte	0x02, 0x4a
	.zero		1
	.zero		1


	//----- nvinfo : EIATTR_EXIT_INSTR_OFFSETS
	.align		4
        /*0038*/ 	.byte	0x04, 0x1c
        /*003a*/ 	.short	(.L_13 - .L_12)


	//   ....[0]....
.L_12:
        /*003c*/ 	.word	0x000000d0


	//   ....[1]....
        /*0040*/ 	.word	0x00000160


	//   ....[2]....
        /*0044*/ 	.word	0x000001e0


	//   ....[3]....
        /*0048*/ 	.word	0x00000260


	//   ....[4]....
        /*004c*/ 	.word	0x000002a0


	//----- nvinfo : EIATTR_CBANK_PARAM_SIZE
	.align		4
.L_13:
        /*0050*/ 	.byte	0x03, 0x19
        /*0052*/ 	.short	0x000c


	//----- nvinfo : EIATTR_PARAM_CBANK
	.align		4
        /*0054*/ 	.byte	0x04, 0x0a
        /*0056*/ 	.short	(.L_15 - .L_14)
	.align		4
.L_14:
        /*0058*/ 	.word	index@(.nv.constant0._Z14fizzBuzzKernelPii)
        /*005c*/ 	.short	0x0380
        /*005e*/ 	.short	0x000c


	//----- nvinfo : EIATTR_SW_WAR
	.align		4
.L_15:
        /*0060*/ 	.byte	0x04, 0x36
        /*0062*/ 	.short	(.L_17 - .L_16)
.L_16:
        /*0064*/ 	.word	0x00000008
.L_17:


//--------------------- .nv.callgraph             --------------------------
	.section	.nv.callgraph,"",@"SHT_CUDA_CALLGRAPH"
	.align	4
	.sectionentsize	8
	.align		4
        /*0000*/ 	.word	0x00000000
	.align		4
        /*0004*/ 	.word	0xffffffff
	.align		4
        /*0008*/ 	.word	0x00000000
	.align		4
        /*000c*/ 	.word	0xfffffffe
	.align		4
        /*0010*/ 	.word	0x00000000
	.align		4
        /*0014*/ 	.word	0xfffffffd
	.align		4
        /*0018*/ 	.word	0x00000000
	.align		4
        /*001c*/ 	.word	0xfffffffc


//--------------------- .text._Z14fizzBuzzKernelPii --------------------------
	.section	.text._Z14fizzBuzzKernelPii,"ax",@progbits
	.align	128
        .global         _Z14fizzBuzzKernelPii
        .type           _Z14fizzBuzzKernelPii,@function
        .size           _Z14fizzBuzzKernelPii,(.L_x_1 - _Z14fizzBuzzKernelPii)
        .other          _Z14fizzBuzzKernelPii,@"STO_CUDA_ENTRY STV_DEFAULT"
_Z14fizzBuzzKernelPii:
.text._Z14fizzBuzzKernelPii:
[----:B------:R-:W-:Y:S01]  /*0000*/  LDC R1, c[0x0][0x37c] ;  /* 0x0000df00ff017b82 */ /* 0x000fe20000000800 */
[----:B------:R-:W0:Y:S07]  /*0010*/  S2R R3, SR_TID.Y ;  /* 0x0000000000037919 */ /* 0x000e2e0000002200 */
[----:B------:R-:W0:Y:S01]  /*0020*/  S2UR UR4, SR_CTAID.Y ;  /* 0x00000000000479c3 */ /* 0x000e220000002600 */
[----:B------:R-:W1:Y:S01]  /*0030*/  LDCU UR6, c[0x0][0x388] ;  /* 0x00007100ff0677ac */ /* 0x000e620008000800 */
[----:B------:R-:W2:Y:S06]  /*0040*/  S2R R5, SR_TID.X ;  /* 0x0000000000057919 */ /* 0x000eac0000002100 */
[----:B------:R-:W0:Y:S08]  /*0050*/  LDC R0, c[0x0][0x364] ;  /* 0x0000d900ff007b82 */ /* 0x000e300000000800 */
[----:B------:R-:W2:Y:S08]  /*0060*/  S2UR UR5, SR_CTAID.X ;  /* 0x00000000000579c3 */ /* 0x000eb00000002500 */
[----:B------:R-:W2:Y:S01]  /*0070*/  LDC R2, c[0x0][0x360] ;  /* 0x0000d800ff027b82 */ /* 0x000ea20000000800 */
[----:B0-----:R-:W-:Y:S01]  /*0080*/  IMAD R0, R0, UR4, R3 ;  /* 0x0000000400007c24 */ /* 0x001fe2000f8e0203 */
[----:B-1----:R-:W-:Y:S01]  /*0090*/  UIMAD UR4, UR6, UR6, URZ ;  /* 0x00000006060472a4 */ /* 0x002fe2000f8e02ff */
[----:B--2---:R-:W-:-:S04]  /*00a0*/  IMAD R3, R2, UR5, R5 ;  /* 0x0000000502037c24 */ /* 0x004fc8000f8e0205 */
[----:B------:R-:W-:-:S05]  /*00b0*/  IMAD R5, R0, UR6, R3 ;  /* 0x0000000600057c24 */ /* 0x000fca000f8e0203 */
[----:B------:R-:W-:-:S13]  /*00c0*/  ISETP.GE.AND P0, PT, R5, UR4, PT ;  /* 0x0000000405007c0c */ /* 0x000fda000bf06270 */
[----:B------:R-:W-:Y:S05]  /*00d0*/  @P0 EXIT ;  /* 0x000000000000094d */ /* 0x000fea0003800000 */
[----:B------:R-:W-:Y:S01]  /*00e0*/  HFMA2 R0, -RZ, RZ, -7096, -7100 ;  /* 0xeeeeeeefff007431 */ /* 0x000fe200000001ff */
[----:B------:R-:W-:Y:S01]  /*00f0*/  IADD3 R7, PT, PT, R5, 0x1, RZ ;  /* 0x0000000105077810 */ /* 0x000fe20007ffe0ff */
[----:B------:R-:W0:Y:S04]  /*0100*/  LDCU.64 UR4, c[0x0][0x358] ;  /* 0x00006b00ff0477ac */ /* 0x000e280008000a00 */
[----:B------:R-:W-:-:S05]  /*0110*/  IMAD R0, R7, R0, 0x8888888 ;  /* 0x0888888807007424 */ /* 0x000fca00078e0200 */
[----:B------:R-:W-:-:S13]  /*0120*/  ISETP.GT.U32.AND P0, PT, R0, 0x11111110, PT ;  /* 0x111111100000780c */ /* 0x000fda0003f04070 */
[----:B------:R-:W1:Y:S02]  /*0130*/  @!P0 LDC.64 R2, c[0x0][0x380] ;  /* 0x0000e000ff028b82 */ /* 0x000e640000000a00 */
[----:B-1----:R-:W-:-:S05]  /*0140*/  @!P0 IMAD.WIDE R2, R5, 0x4, R2 ;  /* 0x0000000405028825 */ /* 0x002fca00078e0202 */
[----:B0-----:R0:W-:Y:S01]  /*0150*/  @!P0 STG.E desc[UR4][R2.64], RZ ;  /* 0x000000ff02008986 */ /* 0x0011e2000c101904 */
[----:B------:R-:W-:Y:S05]  /*0160*/  @!P0 EXIT ;  /* 0x000000000000894d */ /* 0x000fea0003800000 */
[----:B------:R-:W-:-:S05]  /*0170*/  MOV R0, 0xaaaaaaab ;  /* 0xaaaaaaab00007802 */ /* 0x000fca0000000f00 */
[----:B------:R-:W-:-:S05]  /*0180*/  IMAD R0, R7, R0, 0x2aaaaaaa ;  /* 0x2aaaaaaa07007424 */ /* 0x000fca00078e0200 */
[----:B------:R-:W-:-:S13]  /*0190*/  ISETP.GT.U32.AND P0, PT, R0, 0x55555554, PT ;  /* 0x555555540000780c */ /* 0x000fda0003f04070 */
[----:B0-----:R-:W0:Y:S01]  /*01a0*/  @!P0 LDC.64 R2, c[0x0][0x380] ;  /* 0x0000e000ff028b82 */ /* 0x001e220000000a00 */
[----:B------:R-:W-:Y:S01]  /*01b0*/  @!P0 MOV R9, 0x1 ;  /* 0x0000000100098802 */ /* 0x000fe20000000f00 */
[----:B0-----:R-:W-:-:S05]  /*01c0*/  @!P0 IMAD.WIDE R2, R5, 0x4, R2 ;  /* 0x0000000405028825 */ /* 0x001fca00078e0202 */
[----:B------:R0:W-:Y:S01]  /*01d0*/  @!P0 STG.E desc[UR4][R2.64], R9 ;  /* 0x0000000902008986 */ /* 0x0001e2000c101904 */
        /* <DEDUP_REMOVED lines=9> */
[----:B0-----:R-:W0:Y:S02]  /*0270*/  LDC.64 R2, c[0x0][0x380] ;  /* 0x0000e000ff027b82 */ /* 0x001e240000000a00 */
[----:B0-----:R-:W-:-:S05]  /*0280*/  IMAD.WIDE R2, R5, 0x4, R2 ;  /* 0x0000000405027825 */ /* 0x001fca00078e0202 */
[----:B------:R-:W-:Y:S01]  /*0290*/  STG.E desc[UR4][R2.64], R7 ;  /* 0x0000000702007986 */ /* 0x000fe2000c101904 */
[----:B------:R-:W-:Y:S05]  /*02a0*/  EXIT ;  /* 0x000000000000794d */ /* 0x000fea0003800000 */
.L_x_0:
[----:B------:R-:W-:-:S00]  /*02b0*/  BRA `(.L_x_0) ;  /* 0xfffffffc00fc7947 */ /* 0x000fc0000383ffff */
[----:B------:R-:W-:-:S00]  /*02c0*/  NOP ;  /* 0x0000000000007918 */ /* 0x000fc00000000000 */
        /* <DEDUP_REMOVED lines=11> */
.L_x_1:


//--------------------- .nv.shared.reserved.0     --------------------------
	.section	.nv.shared.reserved.0,"aw",@nobits
	.weak		__nv_reservedSMEM_offset_0_alias
	.size		__nv_reservedSMEM_offset_0_alias, 0, 64
	.other		__nv_reservedSMEM_offset_0_alias,@"STO_CUDA_RESERVED_SHARED STV_DEFAULT"
__nv_reservedSMEM_offset_0_alias:
	.zero		0
	.zero		64


//--------------------- .nv.constant0._Z14fizzBuzzKernelPii --------------------------
	.section	.nv.constant0._Z14fizzBuzzKernelPii,"a",@progbits
	.sectionflags	@""
	.align	4
.nv.constant0._Z14fizzBuzzKernelPii:
	.zero		908


//--------------------- SYMBOLS --------------------------

	.type		.nv.reservedSmem.offset0,@object
	.size		.nv.reservedSmem.offset0,0x4
